	.headerflags	@"EF_CUDA_TEXMODE_UNIFIED EF_CUDA_64BIT_ADDRESS EF_CUDA_ACCELERATORS EF_CUDA_SM90 EF_CUDA_VIRTUAL_SM(EF_CUDA_SM90)"
	.elftype	@"ET_EXEC"


//--------------------- .nv.info                  --------------------------
	.section	.nv.info,"",@"SHT_CUDA_INFO"
	.align	4


	//----- nvinfo : EIATTR_REGCOUNT
	.align		4
        /*0000*/ 	.byte	0x04, 0x2f
        /*0002*/ 	.short	(.L_3 - .L_2)
	.align		4
.L_2:
        /*0004*/ 	.word	index@(triton_poi_fused__native_batch_norm_legit_no_training_relu_22)
        /*0008*/ 	.word	0x00000016


	//----- nvinfo : EIATTR_MIN_STACK_SIZE
	.align		4
.L_3:
        /*000c*/ 	.byte	0x04, 0x12
        /*000e*/ 	.short	(.L_5 - .L_4)
	.align		4
.L_4:
        /*0010*/ 	.word	index@(triton_poi_fused__native_batch_norm_legit_no_training_relu_22)
        /*0014*/ 	.word	0x00000000


	//----- nvinfo : EIATTR_FRAME_SIZE
	.align		4
.L_5:
        /*0018*/ 	.byte	0x04, 0x11
        /*001a*/ 	.short	(.L_7 - .L_6)
	.align		4
.L_6:
        /*001c*/ 	.word	index@(triton_poi_fused__native_batch_norm_legit_no_training_relu_22)
        /*0020*/ 	.word	0x00000000


	//----- nvinfo : EIATTR_MIN_STACK_SIZE
	.align		4
.L_7:
        /*0024*/ 	.byte	0x04, 0x12
        /*0026*/ 	.short	(.L_9 - .L_8)
	.align		4
.L_8:
        /*0028*/ 	.word	index@(triton_poi_fused__native_batch_norm_legit_no_training_relu_22)
        /*002c*/ 	.word	0x00000000
.L_9:


//--------------------- .nv.info.triton_poi_fused__native_batch_norm_legit_no_training_relu_22 --------------------------
	.section	.nv.info.triton_poi_fused__native_batch_norm_legit_no_training_relu_22,"",@"SHT_CUDA_INFO"
	.sectionflags	@""
	.align	4


	//----- nvinfo : EIATTR_CUDA_API_VERSION
	.align		4
        /*0000*/ 	.byte	0x04, 0x37
        /*0002*/ 	.short	(.L_11 - .L_10)
.L_10:
        /*0004*/ 	.word	0x0000007c


	//----- nvinfo : EIATTR_KPARAM_INFO
	.align		4
.L_11:
        /*0008*/ 	.byte	0x04, 0x17
        /*000a*/ 	.short	(.L_13 - .L_12)
.L_12:
        /*000c*/ 	.word	0x00000000
        /*0010*/ 	.short	0x0006
        /*0012*/ 	.short	0x0030
        /*0014*/ 	.byte	0x00, 0xf0, 0x11, 0x00


	//----- nvinfo : EIATTR_KPARAM_INFO
	.align		4
.L_13:
        /*0018*/ 	.byte	0x04, 0x17
        /*001a*/ 	.short	(.L_15 - .L_14)
.L_14:
        /*001c*/ 	.word	0x00000000
        /*0020*/ 	.short	0x0005
        /*0022*/ 	.short	0x0028
        /*0024*/ 	.byte	0x00, 0xf4, 0x21, 0x00


	//----- nvinfo : EIATTR_KPARAM_INFO
	.align		4
.L_15:
        /*0028*/ 	.byte	0x04, 0x17
        /*002a*/ 	.short	(.L_17 - .L_16)
.L_16:
        /*002c*/ 	.word	0x00000000
        /*0030*/ 	.short	0x0004
        /*0032*/ 	.short	0x0020
        /*0034*/ 	.byte	0x00, 0xf4, 0x21, 0x00


	//----- nvinfo : EIATTR_KPARAM_INFO
	.align		4
.L_17:
        /*0038*/ 	.byte	0x04, 0x17
        /*003a*/ 	.short	(.L_19 - .L_18)
.L_18:
        /*003c*/ 	.word	0x00000000
        /*0040*/ 	.short	0x0003
        /*0042*/ 	.short	0x0018
        /*0044*/ 	.byte	0x00, 0xf4, 0x21, 0x00


	//----- nvinfo : EIATTR_KPARAM_INFO
	.align		4
.L_19:
        /*0048*/ 	.byte	0x04, 0x17
        /*004a*/ 	.short	(.L_21 - .L_20)
.L_20:
        /*004c*/ 	.word	0x00000000
        /*0050*/ 	.short	0x0002
        /*0052*/ 	.short	0x0010
        /*0054*/ 	.byte	0x00, 0xf4, 0x21, 0x00


	//----- nvinfo : EIATTR_KPARAM_INFO
	.align		4
.L_21:
        /*0058*/ 	.byte	0x04, 0x17
        /*005a*/ 	.short	(.L_23 - .L_22)
.L_22:
        /*005c*/ 	.word	0x00000000
        /*0060*/ 	.short	0x0001
        /*0062*/ 	.short	0x0008
        /*0064*/ 	.byte	0x00, 0xf4, 0x21, 0x00


	//----- nvinfo : EIATTR_KPARAM_INFO
	.align		4
.L_23:
        /*0068*/ 	.byte	0x04, 0x17
        /*006a*/ 	.short	(.L_25 - .L_24)
.L_24:
        /*006c*/ 	.word	0x00000000
        /*0070*/ 	.short	0x0000
        /*0072*/ 	.short	0x0000
        /*0074*/ 	.byte	0x00, 0xf4, 0x21, 0x00


	//----- nvinfo : EIATTR_SPARSE_MMA_MASK
	.align		4
.L_25:
        /*0078*/ 	.byte	0x03, 0x50
        /*007a*/ 	.short	0x0000


	//----- nvinfo : EIATTR_MAXREG_COUNT
	.align		4
        /*007c*/ 	.byte	0x03, 0x1b
        /*007e*/ 	.short	0x00ff


	//----- nvinfo : EIATTR_EXIT_INSTR_OFFSETS
	.align		4
        /*0080*/ 	.byte	0x04, 0x1c
        /*0082*/ 	.short	(.L_27 - .L_26)


	//   ....[0]....
.L_26:
        /*0084*/ 	.word	0x00000410


	//   ....[1]....
        /*0088*/ 	.word	0x00000430


	//----- nvinfo : EIATTR_REQNTID
	.align		4
.L_27:
        /*008c*/ 	.byte	0x04, 0x10
        /*008e*/ 	.short	(.L_29 - .L_28)
.L_28:
        /*0090*/ 	.word	0x00000100
        /*0094*/ 	.word	0x00000001
        /*0098*/ 	.word	0x00000001


	//----- nvinfo : EIATTR_CBANK_PARAM_SIZE
	.align		4
.L_29:
        /*009c*/ 	.byte	0x03, 0x19
        /*009e*/ 	.short	0x0034


	//----- nvinfo : EIATTR_PARAM_CBANK
	.align		4
        /*00a0*/ 	.byte	0x04, 0x0a
        /*00a2*/ 	.short	(.L_31 - .L_30)
	.align		4
.L_30:
        /*00a4*/ 	.word	index@(.nv.constant0.triton_poi_fused__native_batch_norm_legit_no_training_relu_22)
        /*00a8*/ 	.short	0x0210
        /*00aa*/ 	.short	0x0034


	//----- nvinfo : EIATTR_SW_WAR
	.align		4
.L_31:
        /*00ac*/ 	.byte	0x04, 0x36
        /*00ae*/ 	.short	(.L_33 - .L_32)
.L_32:
        /*00b0*/ 	.word	0x00000008
.L_33:


//--------------------- .nv.callgraph             --------------------------
	.section	.nv.callgraph,"",@"SHT_CUDA_CALLGRAPH"
	.align	4
	.sectionentsize	8
	.align		4
        /*0000*/ 	.word	0x00000000
	.align		4
        /*0004*/ 	.word	0xffffffff
	.align		4
        /*0008*/ 	.word	0x00000000
	.align		4
        /*000c*/ 	.word	0xfffffffe
	.align		4
        /*0010*/ 	.word	0x00000000
	.align		4
        /*0014*/ 	.word	0xfffffffd
	.align		4
        /*0018*/ 	.word	0x00000000
	.align		4
        /*001c*/ 	.word	0xfffffffc


//--------------------- .nv.constant4             --------------------------
	.section	.nv.constant4,"a",@progbits
	.align	8
	.align		8
.nv.constant4:
        /*0000*/ 	.dword	_$_str
	.align		8
        /*0008*/ 	.dword	_$_str_$_2


//--------------------- .text.triton_poi_fused__native_batch_norm_legit_no_training_relu_22 --------------------------
	.section	.text.triton_poi_fused__native_batch_norm_legit_no_training_relu_22,"ax",@progbits
	.align	128
        .global         triton_poi_fused__native_batch_norm_legit_no_training_relu_22
        .type           triton_poi_fused__native_batch_norm_legit_no_training_relu_22,@function
        .size           triton_poi_fused__native_batch_norm_legit_no_training_relu_22,(.L_x_1 - triton_poi_fused__native_batch_norm_legit_no_training_relu_22)
        .other          triton_poi_fused__native_batch_norm_legit_no_training_relu_22,@"STO_CUDA_ENTRY STV_DEFAULT"
triton_poi_fused__native_batch_norm_legit_no_training_relu_22:
.text.triton_poi_fused__native_batch_norm_legit_no_training_relu_22:
[----:B------:R-:W0:Y:S01]  /*0000*/  LDC R1, c[0x0][0x28] ;  /* 0x00000a00ff017b82 */ /* 0x000e220000000800 */
[----:B------:R-:W1:Y:S07]  /*0010*/  S2R R0, SR_TID.X ;  /* 0x0000000000007919 */ /* 0x000e6e0000002100 */
[----:B------:R-:W2:Y:S01]  /*0020*/  LDC.64 R8, c[0x0][0x220] ;  /* 0x00008800ff087b82 */ /* 0x000ea20000000a00 */
[----:B------:R-:W-:Y:S01]  /*0030*/  ULDC.64 UR4, c[0x0][0x208] ;  /* 0x0000820000047ab9 */ /* 0x000fe20000000a00 */
[----:B------:R-:W3:Y:S06]  /*0040*/  S2R R3, SR_CTAID.X ;  /* 0x0000000000037919 */ /* 0x000eec0000002500 */
[----:B------:R-:W4:Y:S08]  /*0050*/  LDC.64 R12, c[0x0][0x210] ;  /* 0x00008400ff0c7b82 */ /* 0x000f300000000a00 */
[----:B------:R-:W5:Y:S08]  /*0060*/  LDC.64 R14, c[0x0][0x218] ;  /* 0x00008600ff0e7b82 */ /* 0x000f700000000a00 */
[----:B------:R-:W5:Y:S01]  /*0070*/  LDC.64 R16, c[0x0][0x228] ;  /* 0x00008a00ff107b82 */ /* 0x000f620000000a00 */
[----:B-1----:R-:W-:-:S07]  /*0080*/  SHF.L.U32 R0, R0, 0x1, RZ ;  /* 0x0000000100007819 */ /* 0x002fce00000006ff */
[----:B------:R-:W1:Y:S01]  /*0090*/  LDC.64 R18, c[0x0][0x230] ;  /* 0x00008c00ff127b82 */ /* 0x000e620000000a00 */
[----:B------:R-:W-:-:S04]  /*00a0*/  LOP3.LUT R0, R0, 0x1fe, RZ, 0xc0, !PT ;  /* 0x000001fe00007812 */ /* 0x000fc800078ec0ff */
[----:B---3--:R-:W-:-:S04]  /*00b0*/  LEA R0, R3, R0, 0x9 ;  /* 0x0000000003007211 */ /* 0x008fc800078e48ff */
[C---:B------:R-:W-:Y:S01]  /*00c0*/  ISETP.GE.AND P0, PT, R0.reuse, 0x4d8500, PT ;  /* 0x004d85000000780c */ /* 0x040fe20003f06270 */
[----:B------:R-:W-:-:S05]  /*00d0*/  IMAD.HI R2, R0, 0x66666667, RZ ;  /* 0x6666666700027827 */ /* 0x000fca00078e02ff */
[----:B------:R-:W-:-:S04]  /*00e0*/  SHF.R.U32.HI R3, RZ, 0x1f, R2 ;  /* 0x0000001fff037819 */ /* 0x000fc80000011602 */
[----:B------:R-:W-:-:S05]  /*00f0*/  LEA.HI.SX32 R3, R2, R3, 0x1b ;  /* 0x0000000302037211 */ /* 0x000fca00078fdaff */
[----:B------:R-:W-:Y:S01]  /*0100*/  IMAD R11, R3, -0x50, R0 ;  /* 0xffffffb0030b7824 */ /* 0x000fe200078e0200 */
[----:B------:R-:W-:-:S03]  /*0110*/  CS2R R2, SRZ ;  /* 0x0000000000027805 */ /* 0x000fc6000001ff00 */
[----:B--2---:R-:W-:-:S05]  /*0120*/  IMAD.WIDE R8, R11, 0x4, R8 ;  /* 0x000000040b087825 */ /* 0x004fca00078e0208 */
[----:B------:R2:W3:Y:S01]  /*0130*/  @!P0 LDG.E.EL.64 R2, desc[UR4][R8.64] ;  /* 0x0000000408028981 */ /* 0x0004e2000c2e1b00 */
[----:B------:R-:W-:Y:S02]  /*0140*/  CS2R R4, SRZ ;  /* 0x0000000000047805 */ /* 0x000fe4000001ff00 */
[----:B------:R-:W-:Y:S01]  /*0150*/  CS2R R6, SRZ ;  /* 0x0000000000067805 */ /* 0x000fe2000001ff00 */
[----:B----4-:R-:W-:-:S04]  /*0160*/  IMAD.WIDE R12, R0, 0x4, R12 ;  /* 0x00000004000c7825 */ /* 0x010fc800078e020c */
[C---:B-----5:R-:W-:Y:S01]  /*0170*/  IMAD.WIDE R14, R11.reuse, 0x4, R14 ;  /* 0x000000040b0e7825 */ /* 0x060fe200078e020e */
[----:B------:R-:W4:Y:S01]  /*0180*/  @!P0 LDG.E.64 R4, desc[UR4][R12.64] ;  /* 0x000000040c048981 */ /* 0x000f22000c1e1b00 */
[----:B--2---:R-:W-:Y:S02]  /*0190*/  CS2R R8, SRZ ;  /* 0x0000000000087805 */ /* 0x004fe4000001ff00 */
[C---:B0-----:R-:W-:Y:S01]  /*01a0*/  IMAD.WIDE R16, R11.reuse, 0x4, R16 ;  /* 0x000000040b107825 */ /* 0x041fe200078e0210 */
[----:B------:R0:W4:Y:S03]  /*01b0*/  @!P0 LDG.E.EL.64 R6, desc[UR4][R14.64] ;  /* 0x000000040e068981 */ /* 0x000126000c2e1b00 */
[----:B-1----:R-:W-:Y:S01]  /*01c0*/  IMAD.WIDE R18, R11, 0x4, R18 ;  /* 0x000000040b127825 */ /* 0x002fe200078e0212 */
[----:B------:R-:W-:-:S04]  /*01d0*/  CS2R R10, SRZ ;  /* 0x00000000000a7805 */ /* 0x000fc8000001ff00 */
[----:B------:R-:W2:Y:S04]  /*01e0*/  @!P0 LDG.E.EL.64 R8, desc[UR4][R18.64] ;  /* 0x0000000412088981 */ /* 0x000ea8000c2e1b00 */
[----:B------:R-:W2:Y:S01]  /*01f0*/  @!P0 LDG.E.EL.64 R10, desc[UR4][R16.64] ;  /* 0x00000004100a8981 */ /* 0x000ea2000c2e1b00 */
[----:B0-----:R-:W-:Y:S01]  /*0200*/  HFMA2.MMA R14, -RZ, RZ, 1.625, 0 ;  /* 0x3e800000ff0e7435 */ /* 0x001fe200000001ff */
[----:B---3--:R-:W-:Y:S01]  /*0210*/  FADD R2, R2, 0.0010000000474974513054 ;  /* 0x3a83126f02027421 */ /* 0x008fe20000000000 */
[----:B------:R-:W-:-:S03]  /*0220*/  FADD R3, R3, 0.0010000000474974513054 ;  /* 0x3a83126f03037421 */ /* 0x000fc60000000000 */
[----:B------:R-:W0:Y:S08]  /*0230*/  MUFU.SQRT R12, R2 ;  /* 0x00000002000c7308 */ /* 0x000e300000002000 */
[----:B------:R1:W3:Y:S01]  /*0240*/  MUFU.SQRT R13, R3 ;  /* 0x00000003000d7308 */ /* 0x0002e20000002000 */
[C---:B0-----:R-:W-:Y:S02]  /*0250*/  FSETP.GT.AND P1, PT, R12.reuse, 8.50705917302346158658e+37, PT ;  /* 0x7e8000000c00780b */ /* 0x041fe40003f24000 */
[----:B------:R-:W-:Y:S01]  /*0260*/  FSETP.GEU.AND P3, PT, R12, 1.175494350822287508e-38, PT ;  /* 0x008000000c00780b */ /* 0x000fe20003f6e000 */
[----:B-1----:R-:W0:Y:S01]  /*0270*/  LDC.64 R2, c[0x0][0x238] ;  /* 0x00008e00ff027b82 */ /* 0x002e220000000a00 */
[----:B---3--:R-:W-:-:S02]  /*0280*/  FSETP.GT.AND P2, PT, R13, 8.50705917302346158658e+37, PT ;  /* 0x7e8000000d00780b */ /* 0x008fc40003f44000 */
[----:B------:R-:W-:-:S07]  /*0290*/  FSETP.GEU.AND P4, PT, R13, 1.175494350822287508e-38, PT ;  /* 0x008000000d00780b */ /* 0x000fce0003f8e000 */
[----:B------:R-:W-:-:S04]  /*02a0*/  @P1 FMUL R12, R12, 0.25 ;  /* 0x3e8000000c0c1820 */ /* 0x000fc80000400000 */
[----:B------:R-:W-:Y:S01]  /*02b0*/  @!P3 FMUL R12, R12, 16777216 ;  /* 0x4b8000000c0cb820 */ /* 0x000fe20000400000 */
[----:B------:R-:W-:-:S04]  /*02c0*/  @P2 FMUL R13, R13, 0.25 ;  /* 0x3e8000000d0d2820 */ /* 0x000fc80000400000 */
[----:B------:R-:W-:Y:S01]  /*02d0*/  @!P4 FMUL R13, R13, 16777216 ;  /* 0x4b8000000d0dc820 */ /* 0x000fe20000400000 */
[----:B------:R-:W1:Y:S01]  /*02e0*/  MUFU.RCP R12, R12 ;  /* 0x0000000c000c7308 */ /* 0x000e620000001000 */
[----:B------:R-:W-:-:S07]  /*02f0*/  FSEL R15, R14, 1, P1 ;  /* 0x3f8000000e0f7808 */ /* 0x000fce0000800000 */
[----:B------:R-:W3:Y:S01]  /*0300*/  MUFU.RCP R13, R13 ;  /* 0x0000000d000d7308 */ /* 0x000ee20000001000 */
[----:B------:R-:W-:Y:S01]  /*0310*/  FSEL R14, R14, 1, P2 ;  /* 0x3f8000000e0e7808 */ /* 0x000fe20001000000 */
[----:B------:R-:W-:-:S04]  /*0320*/  @!P3 FMUL R15, R15, 16777216 ;  /* 0x4b8000000f0fb820 */ /* 0x000fc80000400000 */
[----:B------:R-:W-:Y:S01]  /*0330*/  @!P4 FMUL R14, R14, 16777216 ;  /* 0x4b8000000e0ec820 */ /* 0x000fe20000400000 */
[----:B----4-:R-:W-:Y:S01]  /*0340*/  FADD R5, -R7, R5 ;  /* 0x0000000507057221 */ /* 0x010fe20000000100 */
[----:B------:R-:W-:Y:S01]  /*0350*/  FADD R4, -R6, R4 ;  /* 0x0000000406047221 */ /* 0x000fe20000000100 */
[----:B-1----:R-:W-:Y:S01]  /*0360*/  FMUL R15, R12, R15 ;  /* 0x0000000f0c0f7220 */ /* 0x002fe20000400000 */
[----:B---3--:R-:W-:-:S03]  /*0370*/  FMUL R14, R13, R14 ;  /* 0x0000000e0d0e7220 */ /* 0x008fc60000400000 */
[----:B------:R-:W-:Y:S01]  /*0380*/  FMUL R15, R4, R15 ;  /* 0x0000000f040f7220 */ /* 0x000fe20000400000 */
[----:B------:R-:W-:-:S03]  /*0390*/  FMUL R14, R5, R14 ;  /* 0x0000000e050e7220 */ /* 0x000fc60000400000 */
[----:B--2---:R-:W-:Y:S01]  /*03a0*/  FFMA R8, R15, R10, R8 ;  /* 0x0000000a0f087223 */ /* 0x004fe20000000008 */
[----:B------:R-:W-:-:S04]  /*03b0*/  FFMA R9, R14, R11, R9 ;  /* 0x0000000b0e097223 */ /* 0x000fc80000000009 */
[----:B------:R-:W-:Y:S02]  /*03c0*/  FSETP.GEU.AND P1, PT, R8, RZ, PT ;  /* 0x000000ff0800720b */ /* 0x000fe40003f2e000 */
[C---:B------:R-:W-:Y:S01]  /*03d0*/  FSETP.GEU.AND P2, PT, R9.reuse, RZ, PT ;  /* 0x000000ff0900720b */ /* 0x040fe20003f4e000 */
[----:B0-----:R-:W-:Y:S01]  /*03e0*/  IMAD.WIDE R2, R0, 0x4, R2 ;  /* 0x0000000400027825 */ /* 0x001fe200078e0202 */
[----:B------:R-:W-:Y:S02]  /*03f0*/  FSEL R8, R8, RZ, P1 ;  /* 0x000000ff08087208 */ /* 0x000fe40000800000 */
[----:B------:R-:W-:Y:S01]  /*0400*/  FSEL R9, R9, RZ, P2 ;  /* 0x000000ff09097208 */ /* 0x000fe20001000000 */
[----:B------:R-:W-:Y:S08]  /*0410*/  @P0 EXIT ;  /* 0x000000000000094d */ /* 0x000ff00003800000 */
[----:B------:R-:W-:Y:S01]  /*0420*/  STG.E.64 desc[UR4][R2.64], R8 ;  /* 0x0000000802007986 */ /* 0x000fe2000c101b04 */
[----:B------:R-:W-:Y:S05]  /*0430*/  EXIT ;  /* 0x000000000000794d */ /* 0x000fea0003800000 */
.L_x_0:
[----:B------:R-:W-:-:S00]  /*0440*/  BRA `(.L_x_0) ;  /* 0xfffffffc00fc7947 */ /* 0x000fc0000383ffff */
[----:B------:R-:W-:-:S00]  /*0450*/  NOP ;  /* 0x0000000000007918 */ /* 0x000fc00000000000 */
        /* <DEDUP_REMOVED lines=10> */
.L_x_1:


//--------------------- .nv.global.init           --------------------------
	.section	.nv.global.init,"aw",@progbits
.nv.global.init:
	.type		_$_str,@object
	.size		_$_str,(_$_str_$_2 - _$_str)
_$_str:
        /*0000*/ 	.byte	0x5f, 0x5f, 0x43, 0x55, 0x44, 0x41, 0x5f, 0x46, 0x54, 0x5a, 0x00
	.type		_$_str_$_2,@object
	.size		_$_str_$_2,(.L_1 - _$_str_$_2)
_$_str_$_2:
        /*000b*/ 	.byte	0x5f, 0x5f, 0x43, 0x55, 0x44, 0x41, 0x5f, 0x50, 0x52, 0x45, 0x43, 0x5f, 0x53, 0x51, 0x52, 0x54
        /*001b*/ 	.byte	0x00
.L_1:


//--------------------- .nv.constant0.triton_poi_fused__native_batch_norm_legit_no_training_relu_22 --------------------------
	.section	.nv.constant0.triton_poi_fused__native_batch_norm_legit_no_training_relu_22,"a",@progbits
	.sectionflags	@""
	.align	4
.nv.constant0.triton_poi_fused__native_batch_norm_legit_no_training_relu_22:
	.zero		580
